//
// Generated by NVIDIA NVVM Compiler
//
// Compiler Build ID: CL-36424714
// Cuda compilation tools, release 13.0, V13.0.88
// Based on NVVM 20.0.0
//

.version 9.0
.target sm_100
.address_size 64

	// .globl	_Z8sine_gpuPdS_

.visible .entry _Z8sine_gpuPdS_(
	.param .u64 .ptr .align 1 _Z8sine_gpuPdS__param_0,
	.param .u64 .ptr .align 1 _Z8sine_gpuPdS__param_1
)
{
	.reg .b32 	%r<5>;
	.reg .b32 	%f<3>;
	.reg .b64 	%rd<8>;
	.reg .b64 	%fd<3>;

	ld.param.u64 	%rd1, [_Z8sine_gpuPdS__param_0];
	ld.param.u64 	%rd2, [_Z8sine_gpuPdS__param_1];
	cvta.to.global.u64 	%rd3, %rd2;
	cvta.to.global.u64 	%rd4, %rd1;
	mov.u32 	%r1, %ctaid.x;
	mov.u32 	%r2, %ntid.x;
	mov.u32 	%r3, %tid.x;
	mad.lo.s32 	%r4, %r1, %r2, %r3;
	mul.wide.s32 	%rd5, %r4, 8;
	add.s64 	%rd6, %rd4, %rd5;
	ld.global.f64 	%fd1, [%rd6];
	cvt.rn.f32.f64 	%f1, %fd1;
	sin.approx.f32 	%f2, %f1;
	cvt.f64.f32 	%fd2, %f2;
	add.s64 	%rd7, %rd3, %rd5;
	st.global.f64 	[%rd7], %fd2;
	ret;

}


// ===== COMPILED SASS (sm_100) =====

	.target	sm_100

	.elftype	@"ET_EXEC"


//--------------------- .note.nv.tkinfo           --------------------------
	.section	.note.nv.tkinfo,"",@"SHT_NOTE"
	.sectionflags	@"SHF_NOTE_NV_TKINFO"
	.tkinfo
        /*0018*/ 	.word	0x00000002
        /*0030*/ 	.string	""
        /*0030*/ 	.string	"ptxas"
        /*0030*/ 	.string	"Cuda compilation tools, release 13.0, V13.0.88"
        /*0030*/ 	.string	"Build cuda_13.0.r13.0/compiler.36424714_0"
        /*0030*/ 	.string	"-arch sm_100 -m 64 "



//--------------------- .note.nv.cuinfo           --------------------------
	.section	.note.nv.cuinfo,"",@"SHT_NOTE"
	.sectionflags	@"SHF_NOTE_NV_CUINFO"
        /*0018*/ 	.short	0x0002
        /*001a*/ 	.short	0x0064
        /*001c*/ 	.short	0x0082
	.zero		2


//--------------------- .nv.info                  --------------------------
	.section	.nv.info,"",@"SHT_CUDA_INFO"
	.align	4


	//----- nvinfo : EIATTR_REGCOUNT
	.align		4
        /*0000*/ 	.byte	0x04, 0x2f
        /*0002*/ 	.short	(.L_1 - .L_0)
	.align		4
.L_0:
        /*0004*/ 	.word	index@(_Z8sine_gpuPdS_)
        /*0008*/ 	.word	0x0000000c


	//----- nvinfo : EIATTR_FRAME_SIZE
	.align		4
.L_1:
        /*000c*/ 	.byte	0x04, 0x11
        /*000e*/ 	.short	(.L_3 - .L_2)
	.align		4
.L_2:
        /*0010*/ 	.word	index@(_Z8sine_gpuPdS_)
        /*0014*/ 	.word	0x00000000


	//----- nvinfo : EIATTR_MIN_STACK_SIZE
	.align		4
.L_3:
        /*0018*/ 	.byte	0x04, 0x12
        /*001a*/ 	.short	(.L_5 - .L_4)
	.align		4
.L_4:
        /*001c*/ 	.word	index@(_Z8sine_gpuPdS_)
        /*0020*/ 	.word	0x00000000
.L_5:


//--------------------- .nv.compat                --------------------------
	.section	.nv.compat,"",@"SHT_CUDA_COMPAT_INFO"
	.align	4
        /*0000*/ 	.byte	0x02, 0x09, 0x00, 0x00, 0x02, 0x02, 0x01, 0x00, 0x02, 0x05, 0x05, 0x00, 0x03, 0x07, 0x01, 0x01
        /*0010*/ 	.byte	0x02, 0x03, 0x00, 0x00, 0x02, 0x06, 0x01, 0x00, 0x04, 0x0b, 0x08, 0x00, 0x09, 0x00, 0x00, 0x00
        /*0020*/ 	.byte	0x00, 0x00, 0x00, 0x00


//--------------------- .nv.info._Z8sine_gpuPdS_  --------------------------
	.section	.nv.info._Z8sine_gpuPdS_,"",@"SHT_CUDA_INFO"
	.sectionflags	@""
	.align	4


	//----- nvinfo : EIATTR_CUDA_API_VERSION
	.align		4
        /*0000*/ 	.byte	0x04, 0x37
        /*0002*/ 	.short	(.L_7 - .L_6)
.L_6:
        /*0004*/ 	.word	0x00000082


	//----- nvinfo : EIATTR_KPARAM_INFO
	.align		4
.L_7:
        /*0008*/ 	.byte	0x04, 0x17
        /*000a*/ 	.short	(.L_9 - .L_8)
.L_8:
        /*000c*/ 	.word	0x00000000
        /*0010*/ 	.short	0x0001
        /*0012*/ 	.short	0x0008
        /*0014*/ 	.byte	0x00, 0xf5, 0x21, 0x00


	//----- nvinfo : EIATTR_KPARAM_INFO
	.align		4
.L_9:
        /*0018*/ 	.byte	0x04, 0x17
        /*001a*/ 	.short	(.L_11 - .L_10)
.L_10:
        /*001c*/ 	.word	0x00000000
        /*0020*/ 	.short	0x0000
        /*0022*/ 	.short	0x0000
        /*0024*/ 	.byte	0x00, 0xf5, 0x21, 0x00


	//----- nvinfo : EIATTR_SPARSE_MMA_MASK
	.align		4
.L_11:
        /*0028*/ 	.byte	0x03, 0x50
        /*002a*/ 	.short	0x0000


	//----- nvinfo : EIATTR_MAXREG_COUNT
	.align		4
        /*002c*/ 	.byte	0x03, 0x1b
        /*002e*/ 	.short	0x00ff


	//----- nvinfo : EIATTR_MERCURY_ISA_VERSION
	.align		4
        /*0030*/ 	.byte	0x03, 0x5f
        /*0032*/ 	.short	0x0101


	//----- nvinfo : EIATTR_VRC_CTA_INIT_COUNT
	.align		4
        /*0034*/ 	.byte	0x02, 0x4a
	.zero		1
	.zero		1


	//----- nvinfo : EIATTR_EXIT_INSTR_OFFSETS
	.align		4
        /*0038*/ 	.byte	0x04, 0x1c
        /*003a*/ 	.short	(.L_13 - .L_12)


	//   ....[0]....
.L_12:
        /*003c*/ 	.word	0x00000100


	//----- nvinfo : EIATTR_CBANK_PARAM_SIZE
	.align		4
.L_13:
        /*0040*/ 	.byte	0x03, 0x19
        /*0042*/ 	.short	0x0010


	//----- nvinfo : EIATTR_PARAM_CBANK
	.align		4
        /*0044*/ 	.byte	0x04, 0x0a
        /*0046*/ 	.short	(.L_15 - .L_14)
	.align		4
.L_14:
        /*0048*/ 	.word	index@(.nv.constant0._Z8sine_gpuPdS_)
        /*004c*/ 	.short	0x0380
        /*004e*/ 	.short	0x0010


	//----- nvinfo : EIATTR_SW_WAR
	.align		4
.L_15:
        /*0050*/ 	.byte	0x04, 0x36
        /*0052*/ 	.short	(.L_17 - .L_16)
.L_16:
        /*0054*/ 	.word	0x00000008
.L_17:


//--------------------- .nv.callgraph             --------------------------
	.section	.nv.callgraph,"",@"SHT_CUDA_CALLGRAPH"
	.align	4
	.sectionentsize	8
	.align		4
        /*0000*/ 	.word	0x00000000
	.align		4
        /*0004*/ 	.word	0xffffffff
	.align		4
        /*0008*/ 	.word	0x00000000
	.align		4
        /*000c*/ 	.word	0xfffffffe
	.align		4
        /*0010*/ 	.word	0x00000000
	.align		4
        /*0014*/ 	.word	0xfffffffd
	.align		4
        /*0018*/ 	.word	0x00000000
	.align		4
        /*001c*/ 	.word	0xfffffffc


//--------------------- .text._Z8sine_gpuPdS_     --------------------------
	.section	.text._Z8sine_gpuPdS_,"ax",@progbits
	.align	128
        .global         _Z8sine_gpuPdS_
        .type           _Z8sine_gpuPdS_,@function
        .size           _Z8sine_gpuPdS_,(.L_x_1 - _Z8sine_gpuPdS_)
        .other          _Z8sine_gpuPdS_,@"STO_CUDA_ENTRY STV_DEFAULT"
_Z8sine_gpuPdS_:
.text._Z8sine_gpuPdS_:
[----:B------:R-:W-:Y:S01]  /*0000*/  LDC R1, c[0x0][0x37c] ;  /* 0x0000df00ff017b82 */ /* 0x000fe20000000800 */
[----:B------:R-:W0:Y:S07]  /*0010*/  S2R R0, SR_TID.X ;  /* 0x0000000000007919 */ /* 0x000e2e0000002100 */
[----:B------:R-:W0:Y:S01]  /*0020*/  S2UR UR6, SR_CTAID.X ;  /* 0x00000000000679c3 */ /* 0x000e220000002500 */
[----:B------:R-:W1:Y:S07]  /*0030*/  LDCU.64 UR4, c[0x0][0x358] ;  /* 0x00006b00ff0477ac */ /* 0x000e6e0008000a00 */
[----:B------:R-:W0:Y:S08]  /*0040*/  LDC R9, c[0x0][0x360] ;  /* 0x0000d800ff097b82 */ /* 0x000e300000000800 */
[----:B------:R-:W2:Y:S08]  /*0050*/  LDC.64 R2, c[0x0][0x380] ;  /* 0x0000e000ff027b82 */ /* 0x000eb00000000a00 */
[----:B------:R-:W3:Y:S01]  /*0060*/  LDC.64 R6, c[0x0][0x388] ;  /* 0x0000e200ff067b82 */ /* 0x000ee20000000a00 */
[----:B0-----:R-:W-:-:S04]  /*0070*/  IMAD R9, R9, UR6, R0 ;  /* 0x0000000609097c24 */ /* 0x001fc8000f8e0200 */
[----:B--2---:R-:W-:-:S06]  /*0080*/  IMAD.WIDE R2, R9, 0x8, R2 ;  /* 0x0000000809027825 */ /* 0x004fcc00078e0202 */
[----:B-1----:R-:W2:Y:S01]  /*0090*/  LDG.E.64 R2, desc[UR4][R2.64] ;  /* 0x0000000402027981 */ /* 0x002ea2000c1e1b00 */
[----:B---3--:R-:W-:Y:S01]  /*00a0*/  IMAD.WIDE R6, R9, 0x8, R6 ;  /* 0x0000000809067825 */ /* 0x008fe200078e0206 */
[----:B--2---:R-:W0:Y:S03]  /*00b0*/  F2F.F32.F64 R0, R2 ;  /* 0x0000000200007310 */ /* 0x004e260000301000 */
[----:B0-----:R-:W-:-:S05]  /*00c0*/  FMUL.RZ R0, R0, 0.15915493667125701904 ;  /* 0x3e22f98300007820 */ /* 0x001fca000040c000 */
[----:B------:R-:W0:Y:S08]  /*00d0*/  MUFU.SIN R4, R0 ;  /* 0x0000000000047308 */ /* 0x000e300000000400 */
[----:B0-----:R-:W0:Y:S02]  /*00e0*/  F2F.F64.F32 R4, R4 ;  /* 0x0000000400047310 */ /* 0x001e240000201800 */
[----:B0-----:R-:W-:Y:S01]  /*00f0*/  STG.E.64 desc[UR4][R6.64], R4 ;  /* 0x0000000406007986 */ /* 0x001fe2000c101b04 */
[----:B------:R-:W-:Y:S05]  /*0100*/  EXIT ;  /* 0x000000000000794d */ /* 0x000fea0003800000 */
.L_x_0:
[----:B------:R-:W-:-:S00]  /*0110*/  BRA `(.L_x_0) ;  /* 0xfffffffc00fc7947 */ /* 0x000fc0000383ffff */
[----:B------:R-:W-:-:S00]  /*0120*/  NOP ;  /* 0x0000000000007918 */ /* 0x000fc00000000000 */
        /* <DEDUP_REMOVED lines=13> */
.L_x_1:


//--------------------- .nv.shared.reserved.0     --------------------------
	.section	.nv.shared.reserved.0,"aw",@nobits
	.weak		__nv_reservedSMEM_offset_0_alias
	.size		__nv_reservedSMEM_offset_0_alias, 0, 64
	.other		__nv_reservedSMEM_offset_0_alias,@"STO_CUDA_RESERVED_SHARED STV_DEFAULT"
__nv_reservedSMEM_offset_0_alias:
	.zero		0
	.zero		64


//--------------------- .nv.constant0._Z8sine_gpuPdS_ --------------------------
	.section	.nv.constant0._Z8sine_gpuPdS_,"a",@progbits
	.sectionflags	@""
	.align	4
.nv.constant0._Z8sine_gpuPdS_:
	.zero		912


//--------------------- SYMBOLS --------------------------

	.type		.nv.reservedSmem.offset0,@object
	.size		.nv.reservedSmem.offset0,0x4
